//
// Generated by NVIDIA NVVM Compiler
//
// Compiler Build ID: CL-36424714
// Cuda compilation tools, release 13.0, V13.0.88
// Based on NVVM 20.0.0
//

.version 9.0
.target sm_100
.address_size 64

	// .globl	_Z15MatrixMulKernelPfS_S_i
// _ZZ15MatrixMulKernelPfS_S_iE4ds_M has been demoted
// _ZZ15MatrixMulKernelPfS_S_iE4ds_N has been demoted

.visible .entry _Z15MatrixMulKernelPfS_S_i(
	.param .u64 .ptr .align 1 _Z15MatrixMulKernelPfS_S_i_param_0,
	.param .u64 .ptr .align 1 _Z15MatrixMulKernelPfS_S_i_param_1,
	.param .u64 .ptr .align 1 _Z15MatrixMulKernelPfS_S_i_param_2,
	.param .u32 _Z15MatrixMulKernelPfS_S_i_param_3
)
{
	.reg .pred 	%p<3>;
	.reg .b32 	%r<36>;
	.reg .b32 	%f<105>;
	.reg .b64 	%rd<13>;
	// demoted variable
	.shared .align 4 .b8 _ZZ15MatrixMulKernelPfS_S_iE4ds_M[4096];
	// demoted variable
	.shared .align 4 .b8 _ZZ15MatrixMulKernelPfS_S_iE4ds_N[4096];
	ld.param.u64 	%rd3, [_Z15MatrixMulKernelPfS_S_i_param_0];
	ld.param.u64 	%rd4, [_Z15MatrixMulKernelPfS_S_i_param_1];
	ld.param.u64 	%rd5, [_Z15MatrixMulKernelPfS_S_i_param_2];
	ld.param.u32 	%r19, [_Z15MatrixMulKernelPfS_S_i_param_3];
	mov.u32 	%r20, %ctaid.x;
	mov.u32 	%r21, %ctaid.y;
	mov.u32 	%r1, %tid.x;
	mov.u32 	%r2, %tid.y;
	mov.u32 	%r22, %ntid.y;
	mad.lo.s32 	%r3, %r21, %r22, %r2;
	mov.u32 	%r23, %ntid.x;
	mad.lo.s32 	%r4, %r20, %r23, %r1;
	setp.lt.s32 	%p1, %r19, 32;
	mov.f32 	%f104, 0f00000000;
	@%p1 bra 	$L__BB0_3;
	shl.b32 	%r24, %r2, 7;
	mov.u32 	%r25, _ZZ15MatrixMulKernelPfS_S_iE4ds_M;
	add.s32 	%r5, %r25, %r24;
	shl.b32 	%r26, %r1, 2;
	add.s32 	%r6, %r5, %r26;
	mov.u32 	%r27, _ZZ15MatrixMulKernelPfS_S_iE4ds_N;
	add.s32 	%r8, %r27, %r26;
	add.s32 	%r7, %r8, %r24;
	shr.s32 	%r28, %r19, 31;
	shr.u32 	%r29, %r28, 27;
	add.s32 	%r30, %r19, %r29;
	shr.s32 	%r31, %r30, 5;
	neg.s32 	%r35, %r31;
	mad.lo.s32 	%r34, %r19, %r3, %r1;
	mad.lo.s32 	%r33, %r2, %r19, %r4;
	shl.b32 	%r12, %r19, 5;
	cvta.to.global.u64 	%rd1, %rd3;
	cvta.to.global.u64 	%rd2, %rd4;
	mov.f32 	%f104, 0f00000000;
$L__BB0_2:
	mul.wide.s32 	%rd6, %r34, 4;
	add.s64 	%rd7, %rd1, %rd6;
	mul.wide.s32 	%rd8, %r33, 4;
	add.s64 	%rd9, %rd2, %rd8;
	ld.global.f32 	%f6, [%rd7];
	st.shared.f32 	[%r6], %f6;
	ld.global.f32 	%f7, [%rd9];
	st.shared.f32 	[%r7], %f7;
	bar.sync 	0;
	ld.shared.f32 	%f8, [%r5];
	ld.shared.f32 	%f9, [%r8];
	fma.rn.f32 	%f10, %f8, %f9, %f104;
	ld.shared.f32 	%f11, [%r5+4];
	ld.shared.f32 	%f12, [%r8+128];
	fma.rn.f32 	%f13, %f11, %f12, %f10;
	ld.shared.f32 	%f14, [%r5+8];
	ld.shared.f32 	%f15, [%r8+256];
	fma.rn.f32 	%f16, %f14, %f15, %f13;
	ld.shared.f32 	%f17, [%r5+12];
	ld.shared.f32 	%f18, [%r8+384];
	fma.rn.f32 	%f19, %f17, %f18, %f16;
	ld.shared.f32 	%f20, [%r5+16];
	ld.shared.f32 	%f21, [%r8+512];
	fma.rn.f32 	%f22, %f20, %f21, %f19;
	ld.shared.f32 	%f23, [%r5+20];
	ld.shared.f32 	%f24, [%r8+640];
	fma.rn.f32 	%f25, %f23, %f24, %f22;
	ld.shared.f32 	%f26, [%r5+24];
	ld.shared.f32 	%f27, [%r8+768];
	fma.rn.f32 	%f28, %f26, %f27, %f25;
	ld.shared.f32 	%f29, [%r5+28];
	ld.shared.f32 	%f30, [%r8+896];
	fma.rn.f32 	%f31, %f29, %f30, %f28;
	ld.shared.f32 	%f32, [%r5+32];
	ld.shared.f32 	%f33, [%r8+1024];
	fma.rn.f32 	%f34, %f32, %f33, %f31;
	ld.shared.f32 	%f35, [%r5+36];
	ld.shared.f32 	%f36, [%r8+1152];
	fma.rn.f32 	%f37, %f35, %f36, %f34;
	ld.shared.f32 	%f38, [%r5+40];
	ld.shared.f32 	%f39, [%r8+1280];
	fma.rn.f32 	%f40, %f38, %f39, %f37;
	ld.shared.f32 	%f41, [%r5+44];
	ld.shared.f32 	%f42, [%r8+1408];
	fma.rn.f32 	%f43, %f41, %f42, %f40;
	ld.shared.f32 	%f44, [%r5+48];
	ld.shared.f32 	%f45, [%r8+1536];
	fma.rn.f32 	%f46, %f44, %f45, %f43;
	ld.shared.f32 	%f47, [%r5+52];
	ld.shared.f32 	%f48, [%r8+1664];
	fma.rn.f32 	%f49, %f47, %f48, %f46;
	ld.shared.f32 	%f50, [%r5+56];
	ld.shared.f32 	%f51, [%r8+1792];
	fma.rn.f32 	%f52, %f50, %f51, %f49;
	ld.shared.f32 	%f53, [%r5+60];
	ld.shared.f32 	%f54, [%r8+1920];
	fma.rn.f32 	%f55, %f53, %f54, %f52;
	ld.shared.f32 	%f56, [%r5+64];
	ld.shared.f32 	%f57, [%r8+2048];
	fma.rn.f32 	%f58, %f56, %f57, %f55;
	ld.shared.f32 	%f59, [%r5+68];
	ld.shared.f32 	%f60, [%r8+2176];
	fma.rn.f32 	%f61, %f59, %f60, %f58;
	ld.shared.f32 	%f62, [%r5+72];
	ld.shared.f32 	%f63, [%r8+2304];
	fma.rn.f32 	%f64, %f62, %f63, %f61;
	ld.shared.f32 	%f65, [%r5+76];
	ld.shared.f32 	%f66, [%r8+2432];
	fma.rn.f32 	%f67, %f65, %f66, %f64;
	ld.shared.f32 	%f68, [%r5+80];
	ld.shared.f32 	%f69, [%r8+2560];
	fma.rn.f32 	%f70, %f68, %f69, %f67;
	ld.shared.f32 	%f71, [%r5+84];
	ld.shared.f32 	%f72, [%r8+2688];
	fma.rn.f32 	%f73, %f71, %f72, %f70;
	ld.shared.f32 	%f74, [%r5+88];
	ld.shared.f32 	%f75, [%r8+2816];
	fma.rn.f32 	%f76, %f74, %f75, %f73;
	ld.shared.f32 	%f77, [%r5+92];
	ld.shared.f32 	%f78, [%r8+2944];
	fma.rn.f32 	%f79, %f77, %f78, %f76;
	ld.shared.f32 	%f80, [%r5+96];
	ld.shared.f32 	%f81, [%r8+3072];
	fma.rn.f32 	%f82, %f80, %f81, %f79;
	ld.shared.f32 	%f83, [%r5+100];
	ld.shared.f32 	%f84, [%r8+3200];
	fma.rn.f32 	%f85, %f83, %f84, %f82;
	ld.shared.f32 	%f86, [%r5+104];
	ld.shared.f32 	%f87, [%r8+3328];
	fma.rn.f32 	%f88, %f86, %f87, %f85;
	ld.shared.f32 	%f89, [%r5+108];
	ld.shared.f32 	%f90, [%r8+3456];
	fma.rn.f32 	%f91, %f89, %f90, %f88;
	ld.shared.f32 	%f92, [%r5+112];
	ld.shared.f32 	%f93, [%r8+3584];
	fma.rn.f32 	%f94, %f92, %f93, %f91;
	ld.shared.f32 	%f95, [%r5+116];
	ld.shared.f32 	%f96, [%r8+3712];
	fma.rn.f32 	%f97, %f95, %f96, %f94;
	ld.shared.f32 	%f98, [%r5+120];
	ld.shared.f32 	%f99, [%r8+3840];
	fma.rn.f32 	%f100, %f98, %f99, %f97;
	ld.shared.f32 	%f101, [%r5+124];
	ld.shared.f32 	%f102, [%r8+3968];
	fma.rn.f32 	%f104, %f101, %f102, %f100;
	bar.sync 	0;
	add.s32 	%r35, %r35, 1;
	setp.ne.s32 	%p2, %r35, 0;
	add.s32 	%r34, %r34, 32;
	add.s32 	%r33, %r33, %r12;
	@%p2 bra 	$L__BB0_2;
$L__BB0_3:
	cvta.to.global.u64 	%rd10, %rd5;
	mad.lo.s32 	%r32, %r19, %r3, %r4;
	mul.wide.s32 	%rd11, %r32, 4;
	add.s64 	%rd12, %rd10, %rd11;
	st.global.f32 	[%rd12], %f104;
	ret;

}


// ===== COMPILED SASS (sm_100) =====

	.target	sm_100

	.elftype	@"ET_EXEC"


//--------------------- .note.nv.tkinfo           --------------------------
	.section	.note.nv.tkinfo,"",@"SHT_NOTE"
	.sectionflags	@"SHF_NOTE_NV_TKINFO"
	.tkinfo
        /*0018*/ 	.word	0x00000002
        /*0030*/ 	.string	""
        /*0030*/ 	.string	"ptxas"
        /*0030*/ 	.string	"Cuda compilation tools, release 13.0, V13.0.88"
        /*0030*/ 	.string	"Build cuda_13.0.r13.0/compiler.36424714_0"
        /*0030*/ 	.string	"-arch sm_100 -m 64 "



//--------------------- .note.nv.cuinfo           --------------------------
	.section	.note.nv.cuinfo,"",@"SHT_NOTE"
	.sectionflags	@"SHF_NOTE_NV_CUINFO"
        /*0018*/ 	.short	0x0002
        /*001a*/ 	.short	0x0064
        /*001c*/ 	.short	0x0082
	.zero		2


//--------------------- .nv.info                  --------------------------
	.section	.nv.info,"",@"SHT_CUDA_INFO"
	.align	4


	//----- nvinfo : EIATTR_REGCOUNT
	.align		4
        /*0000*/ 	.byte	0x04, 0x2f
        /*0002*/ 	.short	(.L_1 - .L_0)
	.align		4
.L_0:
        /*0004*/ 	.word	index@(_Z15MatrixMulKernelPfS_S_i)
        /*0008*/ 	.word	0x00000020


	//----- nvinfo : EIATTR_FRAME_SIZE
	.align		4
.L_1:
        /*000c*/ 	.byte	0x04, 0x11
        /*000e*/ 	.short	(.L_3 - .L_2)
	.align		4
.L_2:
        /*0010*/ 	.word	index@(_Z15MatrixMulKernelPfS_S_i)
        /*0014*/ 	.word	0x00000000


	//----- nvinfo : EIATTR_MIN_STACK_SIZE
	.align		4
.L_3:
        /*0018*/ 	.byte	0x04, 0x12
        /*001a*/ 	.short	(.L_5 - .L_4)
	.align		4
.L_4:
        /*001c*/ 	.word	index@(_Z15MatrixMulKernelPfS_S_i)
        /*0020*/ 	.word	0x00000000
.L_5:


//--------------------- .nv.compat                --------------------------
	.section	.nv.compat,"",@"SHT_CUDA_COMPAT_INFO"
	.align	4
        /*0000*/ 	.byte	0x02, 0x09, 0x00, 0x00, 0x02, 0x02, 0x01, 0x00, 0x02, 0x05, 0x05, 0x00, 0x03, 0x07, 0x01, 0x01
        /*0010*/ 	.byte	0x02, 0x03, 0x00, 0x00, 0x02, 0x06, 0x01, 0x00, 0x04, 0x0b, 0x08, 0x00, 0x09, 0x00, 0x00, 0x00
        /*0020*/ 	.byte	0x00, 0x00, 0x00, 0x00


//--------------------- .nv.info._Z15MatrixMulKernelPfS_S_i --------------------------
	.section	.nv.info._Z15MatrixMulKernelPfS_S_i,"",@"SHT_CUDA_INFO"
	.sectionflags	@""
	.align	4


	//----- nvinfo : EIATTR_CUDA_API_VERSION
	.align		4
        /*0000*/ 	.byte	0x04, 0x37
        /*0002*/ 	.short	(.L_7 - .L_6)
.L_6:
        /*0004*/ 	.word	0x00000082


	//----- nvinfo : EIATTR_KPARAM_INFO
	.align		4
.L_7:
        /*0008*/ 	.byte	0x04, 0x17
        /*000a*/ 	.short	(.L_9 - .L_8)
.L_8:
        /*000c*/ 	.word	0x00000000
        /*0010*/ 	.short	0x0003
        /*0012*/ 	.short	0x0018
        /*0014*/ 	.byte	0x00, 0xf0, 0x11, 0x00


	//----- nvinfo : EIATTR_KPARAM_INFO
	.align		4
.L_9:
        /*0018*/ 	.byte	0x04, 0x17
        /*001a*/ 	.short	(.L_11 - .L_10)
.L_10:
        /*001c*/ 	.word	0x00000000
        /*0020*/ 	.short	0x0002
        /*0022*/ 	.short	0x0010
        /*0024*/ 	.byte	0x00, 0xf5, 0x21, 0x00


	//----- nvinfo : EIATTR_KPARAM_INFO
	.align		4
.L_11:
        /*0028*/ 	.byte	0x04, 0x17
        /*002a*/ 	.short	(.L_13 - .L_12)
.L_12:
        /*002c*/ 	.word	0x00000000
        /*0030*/ 	.short	0x0001
        /*0032*/ 	.short	0x0008
        /*0034*/ 	.byte	0x00, 0xf5, 0x21, 0x00


	//----- nvinfo : EIATTR_KPARAM_INFO
	.align		4
.L_13:
        /*0038*/ 	.byte	0x04, 0x17
        /*003a*/ 	.short	(.L_15 - .L_14)
.L_14:
        /*003c*/ 	.word	0x00000000
        /*0040*/ 	.short	0x0000
        /*0042*/ 	.short	0x0000
        /*0044*/ 	.byte	0x00, 0xf5, 0x21, 0x00


	//----- nvinfo : EIATTR_SPARSE_MMA_MASK
	.align		4
.L_15:
        /*0048*/ 	.byte	0x03, 0x50
        /*004a*/ 	.short	0x0000


	//----- nvinfo : EIATTR_MAXREG_COUNT
	.align		4
        /*004c*/ 	.byte	0x03, 0x1b
        /*004e*/ 	.short	0x00ff


	//----- nvinfo : EIATTR_NUM_BARRIERS
	.align		4
        /*0050*/ 	.byte	0x02, 0x4c
        /*0052*/ 	.byte	0x01
	.zero		1


	//----- nvinfo : EIATTR_MERCURY_ISA_VERSION
	.align		4
        /*0054*/ 	.byte	0x03, 0x5f
        /*0056*/ 	.short	0x0101


	//----- nvinfo : EIATTR_VRC_CTA_INIT_COUNT
	.align		4
        /*0058*/ 	.byte	0x02, 0x4a
	.zero		1
	.zero		1


	//----- nvinfo : EIATTR_EXIT_INSTR_OFFSETS
	.align		4
        /*005c*/ 	.byte	0x04, 0x1c
        /*005e*/ 	.short	(.L_17 - .L_16)


	//   ....[0]....
.L_16:
        /*0060*/ 	.word	0x00000790


	//----- nvinfo : EIATTR_CBANK_PARAM_SIZE
	.align		4
.L_17:
        /*0064*/ 	.byte	0x03, 0x19
        /*0066*/ 	.short	0x001c


	//----- nvinfo : EIATTR_PARAM_CBANK
	.align		4
        /*0068*/ 	.byte	0x04, 0x0a
        /*006a*/ 	.short	(.L_19 - .L_18)
	.align		4
.L_18:
        /*006c*/ 	.word	index@(.nv.constant0._Z15MatrixMulKernelPfS_S_i)
        /*0070*/ 	.short	0x0380
        /*0072*/ 	.short	0x001c


	//----- nvinfo : EIATTR_SW_WAR
	.align		4
.L_19:
        /*0074*/ 	.byte	0x04, 0x36
        /*0076*/ 	.short	(.L_21 - .L_20)
.L_20:
        /*0078*/ 	.word	0x00000008
.L_21:


//--------------------- .nv.callgraph             --------------------------
	.section	.nv.callgraph,"",@"SHT_CUDA_CALLGRAPH"
	.align	4
	.sectionentsize	8
	.align		4
        /*0000*/ 	.word	0x00000000
	.align		4
        /*0004*/ 	.word	0xffffffff
	.align		4
        /*0008*/ 	.word	0x00000000
	.align		4
        /*000c*/ 	.word	0xfffffffe
	.align		4
        /*0010*/ 	.word	0x00000000
	.align		4
        /*0014*/ 	.word	0xfffffffd
	.align		4
        /*0018*/ 	.word	0x00000000
	.align		4
        /*001c*/ 	.word	0xfffffffc


//--------------------- .text._Z15MatrixMulKernelPfS_S_i --------------------------
	.section	.text._Z15MatrixMulKernelPfS_S_i,"ax",@progbits
	.align	128
        .global         _Z15MatrixMulKernelPfS_S_i
        .type           _Z15MatrixMulKernelPfS_S_i,@function
        .size           _Z15MatrixMulKernelPfS_S_i,(.L_x_3 - _Z15MatrixMulKernelPfS_S_i)
        .other          _Z15MatrixMulKernelPfS_S_i,@"STO_CUDA_ENTRY STV_DEFAULT"
_Z15MatrixMulKernelPfS_S_i:
.text._Z15MatrixMulKernelPfS_S_i:
[----:B------:R-:W-:Y:S01]  /*0000*/  LDC R1, c[0x0][0x37c] ;  /* 0x0000df00ff017b82 */ /* 0x000fe20000000800 */
[----:B------:R-:W0:Y:S07]  /*0010*/  S2R R13, SR_TID.Y ;  /* 0x00000000000d7919 */ /* 0x000e2e0000002200 */
[----:B------:R-:W1:Y:S01]  /*0020*/  LDC R0, c[0x0][0x398] ;  /* 0x0000e600ff007b82 */ /* 0x000e620000000800 */
[----:B------:R-:W2:Y:S01]  /*0030*/  LDCU.64 UR8, c[0x0][0x358] ;  /* 0x00006b00ff0877ac */ /* 0x000ea20008000a00 */
[----:B------:R-:W-:Y:S01]  /*0040*/  HFMA2 R11, -RZ, RZ, 0, 0 ;  /* 0x00000000ff0b7431 */ /* 0x000fe200000001ff */
[----:B------:R-:W3:Y:S05]  /*0050*/  S2R R9, SR_TID.X ;  /* 0x0000000000097919 */ /* 0x000eea0000002100 */
[----:B------:R-:W0:Y:S08]  /*0060*/  LDC R2, c[0x0][0x364] ;  /* 0x0000d900ff027b82 */ /* 0x000e300000000800 */
[----:B------:R-:W-:Y:S08]  /*0070*/  S2UR UR4, SR_CTAID.X ;  /* 0x00000000000479c3 */ /* 0x000ff00000002500 */
[----:B------:R-:W0:Y:S01]  /*0080*/  S2UR UR5, SR_CTAID.Y ;  /* 0x00000000000579c3 */ /* 0x000e220000002600 */
[----:B-1----:R-:W-:-:S07]  /*0090*/  ISETP.GE.AND P0, PT, R0, 0x20, PT ;  /* 0x000000200000780c */ /* 0x002fce0003f06270 */
[----:B------:R-:W3:Y:S08]  /*00a0*/  LDC R4, c[0x0][0x360] ;  /* 0x0000d800ff047b82 */ /* 0x000ef00000000800 */
[----:B------:R-:W1:Y:S01]  /*00b0*/  LDC.64 R22, c[0x0][0x390] ;  /* 0x0000e400ff167b82 */ /* 0x000e620000000a00 */
[----:B0-----:R-:W-:Y:S02]  /*00c0*/  IMAD R3, R2, UR5, R13 ;  /* 0x0000000502037c24 */ /* 0x001fe4000f8e020d */
[----:B---3--:R-:W-:-:S04]  /*00d0*/  IMAD R5, R4, UR4, R9 ;  /* 0x0000000404057c24 */ /* 0x008fc8000f8e0209 */
[----:B------:R-:W-:-:S04]  /*00e0*/  IMAD R7, R3, R0, R5 ;  /* 0x0000000003077224 */ /* 0x000fc800078e0205 */
[----:B-1----:R-:W-:Y:S01]  /*00f0*/  IMAD.WIDE R22, R7, 0x4, R22 ;  /* 0x0000000407167825 */ /* 0x002fe200078e0216 */
[----:B--2---:R-:W-:Y:S06]  /*0100*/  @!P0 BRA `(.L_x_0) ;  /* 0x00000004009c8947 */ /* 0x004fec0003800000 */
[----:B------:R-:W0:Y:S01]  /*0110*/  S2UR UR6, SR_CgaCtaId ;  /* 0x00000000000679c3 */ /* 0x000e220000008800 */
[----:B------:R-:W-:Y:S01]  /*0120*/  UMOV UR4, 0x400 ;  /* 0x0000040000047882 */ /* 0x000fe20000000000 */
[----:B------:R-:W-:Y:S01]  /*0130*/  SHF.R.S32.HI R7, RZ, 0x1f, R0 ;  /* 0x0000001fff077819 */ /* 0x000fe20000011400 */
[----:B------:R-:W-:Y:S01]  /*0140*/  UIADD3 UR5, UPT, UPT, UR4, 0x1000, URZ ;  /* 0x0000100004057890 */ /* 0x000fe2000fffe0ff */
[-C--:B------:R-:W-:Y:S01]  /*0150*/  IMAD R2, R3, R0.reuse, R9 ;  /* 0x0000000003027224 */ /* 0x080fe200078e0209 */
[----:B------:R-:W-:Y:S01]  /*0160*/  MOV R11, RZ ;  /* 0x000000ff000b7202 */ /* 0x000fe20000000f00 */
[-C--:B------:R-:W-:Y:S01]  /*0170*/  IMAD R3, R13, R0.reuse, R5 ;  /* 0x000000000d037224 */ /* 0x080fe200078e0205 */
[----:B------:R-:W-:Y:S01]  /*0180*/  LEA.HI R7, R7, R0, RZ, 0x5 ;  /* 0x0000000007077211 */ /* 0x000fe200078f28ff */
[----:B------:R-:W1:Y:S03]  /*0190*/  LDC.64 R20, c[0x0][0x380] ;  /* 0x0000e000ff147b82 */ /* 0x000e660000000a00 */
[----:B------:R-:W-:-:S04]  /*01a0*/  SHF.R.S32.HI R4, RZ, 0x5, R7 ;  /* 0x00000005ff047819 */ /* 0x000fc80000011407 */
[----:B------:R-:W-:Y:S01]  /*01b0*/  IADD3 R4, PT, PT, -R4, RZ, RZ ;  /* 0x000000ff04047210 */ /* 0x000fe20007ffe1ff */
[----:B------:R-:W2:Y:S01]  /*01c0*/  LDC.64 R18, c[0x0][0x388] ;  /* 0x0000e200ff127b82 */ /* 0x000ea20000000a00 */
[----:B0-----:R-:W-:Y:S02]  /*01d0*/  ULEA UR4, UR6, UR4, 0x18 ;  /* 0x0000000406047291 */ /* 0x001fe4000f8ec0ff */
[----:B------:R-:W-:-:S04]  /*01e0*/  ULEA UR5, UR6, UR5, 0x18 ;  /* 0x0000000506057291 */ /* 0x000fc8000f8ec0ff */
[----:B------:R-:W-:Y:S02]  /*01f0*/  LEA R16, R13, UR4, 0x7 ;  /* 0x000000040d107c11 */ /* 0x000fe4000f8e38ff */
[C---:B------:R-:W-:Y:S02]  /*0200*/  LEA R6, R9.reuse, UR5, 0x2 ;  /* 0x0000000509067c11 */ /* 0x040fe4000f8e10ff */
[----:B------:R-:W-:Y:S02]  /*0210*/  LEA R7, R9, R16, 0x2 ;  /* 0x0000001009077211 */ /* 0x000fe400078e10ff */
[----:B------:R-:W-:-:S07]  /*0220*/  LEA R5, R13, R6, 0x7 ;  /* 0x000000060d057211 */ /* 0x000fce00078e38ff */
.L_x_1:
[----:B-1----:R-:W-:-:S04]  /*0230*/  IMAD.WIDE R24, R2, 0x4, R20 ;  /* 0x0000000402187825 */ /* 0x002fc800078e0214 */
[----:B--2---:R-:W-:Y:S02]  /*0240*/  IMAD.WIDE R8, R3, 0x4, R18 ;  /* 0x0000000403087825 */ /* 0x004fe400078e0212 */
[----:B------:R-:W2:Y:S04]  /*0250*/  LDG.E R24, desc[UR8][R24.64] ;  /* 0x0000000818187981 */ /* 0x000ea8000c1e1900 */
[----:B------:R-:W3:Y:S01]  /*0260*/  LDG.E R26, desc[UR8][R8.64] ;  /* 0x00000008081a7981 */ /* 0x000ee2000c1e1900 */
[----:B------:R-:W-:Y:S02]  /*0270*/  IADD3 R4, PT, PT, R4, 0x1, RZ ;  /* 0x0000000104047810 */ /* 0x000fe40007ffe0ff */
[----:B------:R-:W-:Y:S02]  /*0280*/  IADD3 R2, PT, PT, R2, 0x20, RZ ;  /* 0x0000002002027810 */ /* 0x000fe40007ffe0ff */
[----:B------:R-:W-:-:S02]  /*0290*/  ISETP.NE.AND P0, PT, R4, RZ, PT ;  /* 0x000000ff0400720c */ /* 0x000fc40003f05270 */
[----:B------:R-:W-:Y:S01]  /*02a0*/  LEA R3, R0, R3, 0x5 ;  /* 0x0000000300037211 */ /* 0x000fe200078e28ff */
[----:B--2---:R-:W-:Y:S04]  /*02b0*/  STS [R7], R24 ;  /* 0x0000001807007388 */ /* 0x004fe80000000800 */
[----:B---3--:R-:W-:Y:S01]  /*02c0*/  STS [R5], R26 ;  /* 0x0000001a05007388 */ /* 0x008fe20000000800 */
[----:B------:R-:W-:Y:S06]  /*02d0*/  BAR.SYNC.DEFER_BLOCKING 0x0 ;  /* 0x0000000000007b1d */ /* 0x000fec0000010000 */
[----:B------:R-:W-:Y:S04]  /*02e0*/  LDS R10, [R6] ;  /* 0x00000000060a7984 */ /* 0x000fe80000000800 */
[----:B------:R-:W0:Y:S04]  /*02f0*/  LDS.128 R12, [R16] ;  /* 0x00000000100c7984 */ /* 0x000e280000000c00 */
[----:B------:R-:W1:Y:S04]  /*0300*/  LDS R27, [R6+0x80] ;  /* 0x00008000061b7984 */ /* 0x000e680000000800 */
[----:B------:R-:W2:Y:S04]  /*0310*/  LDS R17, [R6+0x100] ;  /* 0x0001000006117984 */ /* 0x000ea80000000800 */
[----:B------:R-:W3:Y:S04]  /*0320*/  LDS R29, [R6+0x180] ;  /* 0x00018000061d7984 */ /* 0x000ee80000000800 */
[----:B------:R-:W-:Y:S01]  /*0330*/  LDS R25, [R6+0x380] ;  /* 0x0003800006197984 */ /* 0x000fe20000000800 */
[----:B0-----:R-:W-:-:S03]  /*0340*/  FFMA R10, R12, R10, R11 ;  /* 0x0000000a0c0a7223 */ /* 0x001fc6000000000b */
[----:B------:R-:W-:Y:S01]  /*0350*/  LDS R12, [R6+0x280] ;  /* 0x00028000060c7984 */ /* 0x000fe20000000800 */
[----:B-1----:R-:W-:-:S03]  /*0360*/  FFMA R28, R27, R13, R10 ;  /* 0x0000000d1b1c7223 */ /* 0x002fc6000000000a */
[----:B------:R-:W-:Y:S01]  /*0370*/  LDS R13, [R6+0x200] ;  /* 0x00020000060d7984 */ /* 0x000fe20000000800 */
[----:B--2---:R-:W-:-:S03]  /*0380*/  FFMA R14, R17, R14, R28 ;  /* 0x0000000e110e7223 */ /* 0x004fc6000000001c */
[----:B------:R-:W0:Y:S01]  /*0390*/  LDS.128 R8, [R16+0x10] ;  /* 0x0000100010087984 */ /* 0x000e220000000c00 */
[----:B---3--:R-:W-:-:S03]  /*03a0*/  FFMA R15, R29, R15, R14 ;  /* 0x0000000f1d0f7223 */ /* 0x008fc6000000000e */
[----:B------:R-:W1:Y:S01]  /*03b0*/  LDS R17, [R6+0x300] ;  /* 0x0003000006117984 */ /* 0x000e620000000800 */
[----:B0-----:R-:W-:-:S03]  /*03c0*/  FFMA R13, R8, R13, R15 ;  /* 0x0000000d080d7223 */ /* 0x001fc6000000000f */
[----:B------:R-:W-:Y:S01]  /*03d0*/  LDS R8, [R6+0x480] ;  /* 0x0004800006087984 */ /* 0x000fe20000000800 */
[----:B------:R-:W-:-:S03]  /*03e0*/  FFMA R24, R12, R9, R13 ;  /* 0x000000090c187223 */ /* 0x000fc6000000000d */
[----:B------:R-:W-:Y:S01]  /*03f0*/  LDS R9, [R6+0x400] ;  /* 0x0004000006097984 */ /* 0x000fe20000000800 */
[----:B-1----:R-:W-:-:S03]  /*0400*/  FFMA R10, R17, R10, R24 ;  /* 0x0000000a110a7223 */ /* 0x002fc60000000018 */
[----:B------:R-:W0:Y:S01]  /*0410*/  LDS.128 R12, [R16+0x20] ;  /* 0x00002000100c7984 */ /* 0x000e220000000c00 */
[----:B------:R-:W-:-:S03]  /*0420*/  FFMA R11, R25, R11, R10 ;  /* 0x0000000b190b7223 */ /* 0x000fc6000000000a */
[----:B------:R-:W1:Y:S04]  /*0430*/  LDS R17, [R6+0x500] ;  /* 0x0005000006117984 */ /* 0x000e680000000800 */
[----:B------:R-:W2:Y:S01]  /*0440*/  LDS R25, [R6+0x580] ;  /* 0x0005800006197984 */ /* 0x000ea20000000800 */
[----:B0-----:R-:W-:-:S03]  /*0450*/  FFMA R9, R12, R9, R11 ;  /* 0x000000090c097223 */ /* 0x001fc6000000000b */
[----:B------:R-:W-:Y:S01]  /*0460*/  LDS R12, [R6+0x680] ;  /* 0x00068000060c7984 */ /* 0x000fe20000000800 */
[----:B------:R-:W-:-:S03]  /*0470*/  FFMA R24, R8, R13, R9 ;  /* 0x0000000d08187223 */ /* 0x000fc60000000009 */
[----:B------:R-:W-:Y:S01]  /*0480*/  LDS R13, [R6+0x600] ;  /* 0x00060000060d7984 */ /* 0x000fe20000000800 */
[----:B-1----:R-:W-:-:S03]  /*0490*/  FFMA R14, R17, R14, R24 ;  /* 0x0000000e110e7223 */ /* 0x002fc60000000018 */
[----:B------:R-:W0:Y:S01]  /*04a0*/  LDS.128 R8, [R16+0x30] ;  /* 0x0000300010087984 */ /* 0x000e220000000c00 */
[----:B--2---:R-:W-:-:S03]  /*04b0*/  FFMA R15, R25, R15, R14 ;  /* 0x0000000f190f7223 */ /* 0x004fc6000000000e */
        /* <DEDUP_REMOVED lines=19> */
[----:B------:R-:W-:Y:S04]  /*05f0*/  LDS R24, [R6+0xc80] ;  /* 0x000c800006187984 */ /* 0x000fe80000000800 */
[----:B------:R-:W-:Y:S01]  /*0600*/  LDS R17, [R6+0xd00] ;  /* 0x000d000006117984 */ /* 0x000fe20000000800 */
[----:B0-----:R-:W-:-:S03]  /*0610*/  FFMA R13, R8, R13, R15 ;  /* 0x0000000d080d7223 */ /* 0x001fc6000000000f */
[----:B------:R-:W0:Y:S01]  /*0620*/  LDS R8, [R6+0xb80] ;  /* 0x000b800006087984 */ /* 0x000e220000000800 */
[----:B------:R-:W-:-:S03]  /*0630*/  FFMA R26, R12, R9, R13 ;  /* 0x000000090c1a7223 */ /* 0x000fc6000000000d */
[----:B------:R-:W-:Y:S01]  /*0640*/  LDS R9, [R6+0xc00] ;  /* 0x000c000006097984 */ /* 0x000fe20000000800 */
[----:B-1----:R-:W-:-:S03]  /*0650*/  FFMA R25, R25, R10, R26 ;  /* 0x0000000a19197223 */ /* 0x002fc6000000001a */
[----:B------:R-:W1:Y:S01]  /*0660*/  LDS.128 R12, [R16+0x60] ;  /* 0x00006000100c7984 */ /* 0x000e620000000c00 */
[----:B0-----:R-:W-:-:S03]  /*0670*/  FFMA R11, R8, R11, R25 ;  /* 0x0000000b080b7223 */ /* 0x001fc60000000019 */
[----:B------:R-:W-:Y:S01]  /*0680*/  LDS R25, [R6+0xf80] ;  /* 0x000f800006197984 */ /* 0x000fe20000000800 */
[----:B-1----:R-:W-:-:S03]  /*0690*/  FFMA R9, R12, R9, R11 ;  /* 0x000000090c097223 */ /* 0x002fc6000000000b */
[----:B------:R-:W0:Y:S01]  /*06a0*/  LDS R12, [R6+0xd80] ;  /* 0x000d8000060c7984 */ /* 0x000e220000000800 */
[----:B------:R-:W-:-:S03]  /*06b0*/  FFMA R26, R24, R13, R9 ;  /* 0x0000000d181a7223 */ /* 0x000fc60000000009 */
[----:B------:R-:W-:Y:S01]  /*06c0*/  LDS R13, [R6+0xe00] ;  /* 0x000e0000060d7984 */ /* 0x000fe20000000800 */
[----:B------:R-:W-:-:S03]  /*06d0*/  FFMA R17, R17, R14, R26 ;  /* 0x0000000e11117223 */ /* 0x000fc6000000001a */
[----:B------:R-:W1:Y:S04]  /*06e0*/  LDS.128 R8, [R16+0x70] ;  /* 0x0000700010087984 */ /* 0x000e680000000c00 */
[----:B------:R-:W2:Y:S04]  /*06f0*/  LDS R24, [R6+0xe80] ;  /* 0x000e800006187984 */ /* 0x000ea80000000800 */
[----:B------:R-:W3:Y:S01]  /*0700*/  LDS R14, [R6+0xf00] ;  /* 0x000f0000060e7984 */ /* 0x000ee20000000800 */
[----:B0-----:R-:W-:-:S04]  /*0710*/  FFMA R15, R12, R15, R17 ;  /* 0x0000000f0c0f7223 */ /* 0x001fc80000000011 */
[----:B-1----:R-:W-:-:S04]  /*0720*/  FFMA R13, R8, R13, R15 ;  /* 0x0000000d080d7223 */ /* 0x002fc8000000000f */
[----:B--2---:R-:W-:-:S04]  /*0730*/  FFMA R9, R24, R9, R13 ;  /* 0x0000000918097223 */ /* 0x004fc8000000000d */
[----:B---3--:R-:W-:-:S04]  /*0740*/  FFMA R10, R14, R10, R9 ;  /* 0x0000000a0e0a7223 */ /* 0x008fc80000000009 */
[----:B------:R-:W-:Y:S01]  /*0750*/  FFMA R11, R25, R11, R10 ;  /* 0x0000000b190b7223 */ /* 0x000fe2000000000a */
[----:B------:R-:W-:Y:S06]  /*0760*/  BAR.SYNC.DEFER_BLOCKING 0x0 ;  /* 0x0000000000007b1d */ /* 0x000fec0000010000 */
[----:B------:R-:W-:Y:S05]  /*0770*/  @P0 BRA `(.L_x_1) ;  /* 0xfffffff800ac0947 */ /* 0x000fea000383ffff */
.L_x_0:
[----:B------:R-:W-:Y:S01]  /*0780*/  STG.E desc[UR8][R22.64], R11 ;  /* 0x0000000b16007986 */ /* 0x000fe2000c101908 */
[----:B------:R-:W-:Y:S05]  /*0790*/  EXIT ;  /* 0x000000000000794d */ /* 0x000fea0003800000 */
.L_x_2:
[----:B------:R-:W-:-:S00]  /*07a0*/  BRA `(.L_x_2) ;  /* 0xfffffffc00fc7947 */ /* 0x000fc0000383ffff */
[----:B------:R-:W-:-:S00]  /*07b0*/  NOP ;  /* 0x0000000000007918 */ /* 0x000fc00000000000 */
        /* <DEDUP_REMOVED lines=12> */
.L_x_3:


//--------------------- .nv.shared._Z15MatrixMulKernelPfS_S_i --------------------------
	.section	.nv.shared._Z15MatrixMulKernelPfS_S_i,"aw",@nobits
	.sectionflags	@""
	.align	4
.nv.shared._Z15MatrixMulKernelPfS_S_i:
	.zero		9216


//--------------------- .nv.shared.reserved.0     --------------------------
	.section	.nv.shared.reserved.0,"aw",@nobits
	.weak		__nv_reservedSMEM_offset_0_alias
	.size		__nv_reservedSMEM_offset_0_alias, 0, 64
	.other		__nv_reservedSMEM_offset_0_alias,@"STO_CUDA_RESERVED_SHARED STV_DEFAULT"
__nv_reservedSMEM_offset_0_alias:
	.zero		0
	.zero		64


//--------------------- .nv.constant0._Z15MatrixMulKernelPfS_S_i --------------------------
	.section	.nv.constant0._Z15MatrixMulKernelPfS_S_i,"a",@progbits
	.sectionflags	@""
	.align	4
.nv.constant0._Z15MatrixMulKernelPfS_S_i:
	.zero		924


//--------------------- SYMBOLS --------------------------

	.type		.nv.reservedSmem.offset0,@object
	.size		.nv.reservedSmem.offset0,0x4
	.type		.nv.reservedSmem.cap,@object
	.size		.nv.reservedSmem.cap,0x4
